//
// Generated by NVIDIA NVVM Compiler
//
// Compiler Build ID: CL-36424714
// Cuda compilation tools, release 13.0, V13.0.88
// Based on NVVM 20.0.0
//

.version 9.0
.target sm_100
.address_size 64

	// .globl	_Z17recombineChannelsPKhS0_S0_P6uchar3ii

.visible .entry _Z17recombineChannelsPKhS0_S0_P6uchar3ii(
	.param .u64 .ptr .align 1 _Z17recombineChannelsPKhS0_S0_P6uchar3ii_param_0,
	.param .u64 .ptr .align 1 _Z17recombineChannelsPKhS0_S0_P6uchar3ii_param_1,
	.param .u64 .ptr .align 1 _Z17recombineChannelsPKhS0_S0_P6uchar3ii_param_2,
	.param .u64 .ptr .align 1 _Z17recombineChannelsPKhS0_S0_P6uchar3ii_param_3,
	.param .u32 _Z17recombineChannelsPKhS0_S0_P6uchar3ii_param_4,
	.param .u32 _Z17recombineChannelsPKhS0_S0_P6uchar3ii_param_5
)
{
	.reg .pred 	%p<4>;
	.reg .b16 	%rs<4>;
	.reg .b32 	%r<14>;
	.reg .b64 	%rd<15>;

	ld.param.u64 	%rd1, [_Z17recombineChannelsPKhS0_S0_P6uchar3ii_param_0];
	ld.param.u64 	%rd2, [_Z17recombineChannelsPKhS0_S0_P6uchar3ii_param_1];
	ld.param.u64 	%rd3, [_Z17recombineChannelsPKhS0_S0_P6uchar3ii_param_2];
	ld.param.u64 	%rd4, [_Z17recombineChannelsPKhS0_S0_P6uchar3ii_param_3];
	ld.param.u32 	%r2, [_Z17recombineChannelsPKhS0_S0_P6uchar3ii_param_4];
	ld.param.u32 	%r4, [_Z17recombineChannelsPKhS0_S0_P6uchar3ii_param_5];
	mov.u32 	%r5, %ctaid.x;
	mov.u32 	%r6, %ntid.x;
	mov.u32 	%r7, %tid.x;
	mad.lo.s32 	%r8, %r5, %r6, %r7;
	mov.u32 	%r9, %ctaid.y;
	mov.u32 	%r10, %ntid.y;
	mov.u32 	%r11, %tid.y;
	mad.lo.s32 	%r12, %r9, %r10, %r11;
	mad.lo.s32 	%r1, %r4, %r12, %r8;
	setp.ge.s32 	%p1, %r8, %r4;
	setp.ge.s32 	%p2, %r12, %r2;
	or.pred  	%p3, %p1, %p2;
	@%p3 bra 	$L__BB0_2;
	cvta.to.global.u64 	%rd5, %rd1;
	cvta.to.global.u64 	%rd6, %rd2;
	cvta.to.global.u64 	%rd7, %rd3;
	cvta.to.global.u64 	%rd8, %rd4;
	cvt.s64.s32 	%rd9, %r1;
	add.s64 	%rd10, %rd5, %rd9;
	ld.global.u8 	%rs1, [%rd10];
	add.s64 	%rd11, %rd6, %rd9;
	ld.global.u8 	%rs2, [%rd11];
	add.s64 	%rd12, %rd7, %rd9;
	ld.global.u8 	%rs3, [%rd12];
	mul.wide.s32 	%rd13, %r1, 3;
	add.s64 	%rd14, %rd8, %rd13;
	st.global.u8 	[%rd14], %rs1;
	st.global.u8 	[%rd14+1], %rs2;
	st.global.u8 	[%rd14+2], %rs3;
$L__BB0_2:
	ret;

}


// ===== COMPILED SASS (sm_100) =====

	.target	sm_100

	.elftype	@"ET_EXEC"


//--------------------- .note.nv.tkinfo           --------------------------
	.section	.note.nv.tkinfo,"",@"SHT_NOTE"
	.sectionflags	@"SHF_NOTE_NV_TKINFO"
	.tkinfo
        /*0018*/ 	.word	0x00000002
        /*0030*/ 	.string	""
        /*0030*/ 	.string	"ptxas"
        /*0030*/ 	.string	"Cuda compilation tools, release 13.0, V13.0.88"
        /*0030*/ 	.string	"Build cuda_13.0.r13.0/compiler.36424714_0"
        /*0030*/ 	.string	"-arch sm_100 -m 64 "



//--------------------- .note.nv.cuinfo           --------------------------
	.section	.note.nv.cuinfo,"",@"SHT_NOTE"
	.sectionflags	@"SHF_NOTE_NV_CUINFO"
        /*0018*/ 	.short	0x0002
        /*001a*/ 	.short	0x0064
        /*001c*/ 	.short	0x0082
	.zero		2


//--------------------- .nv.info                  --------------------------
	.section	.nv.info,"",@"SHT_CUDA_INFO"
	.align	4


	//----- nvinfo : EIATTR_REGCOUNT
	.align		4
        /*0000*/ 	.byte	0x04, 0x2f
        /*0002*/ 	.short	(.L_1 - .L_0)
	.align		4
.L_0:
        /*0004*/ 	.word	index@(_Z17recombineChannelsPKhS0_S0_P6uchar3ii)
        /*0008*/ 	.word	0x0000000e


	//----- nvinfo : EIATTR_FRAME_SIZE
	.align		4
.L_1:
        /*000c*/ 	.byte	0x04, 0x11
        /*000e*/ 	.short	(.L_3 - .L_2)
	.align		4
.L_2:
        /*0010*/ 	.word	index@(_Z17recombineChannelsPKhS0_S0_P6uchar3ii)
        /*0014*/ 	.word	0x00000000


	//----- nvinfo : EIATTR_MIN_STACK_SIZE
	.align		4
.L_3:
        /*0018*/ 	.byte	0x04, 0x12
        /*001a*/ 	.short	(.L_5 - .L_4)
	.align		4
.L_4:
        /*001c*/ 	.word	index@(_Z17recombineChannelsPKhS0_S0_P6uchar3ii)
        /*0020*/ 	.word	0x00000000
.L_5:


//--------------------- .nv.compat                --------------------------
	.section	.nv.compat,"",@"SHT_CUDA_COMPAT_INFO"
	.align	4
        /*0000*/ 	.byte	0x02, 0x09, 0x00, 0x00, 0x02, 0x02, 0x01, 0x00, 0x02, 0x05, 0x05, 0x00, 0x03, 0x07, 0x01, 0x01
        /*0010*/ 	.byte	0x02, 0x03, 0x00, 0x00, 0x02, 0x06, 0x01, 0x00, 0x04, 0x0b, 0x08, 0x00, 0x09, 0x00, 0x00, 0x00
        /*0020*/ 	.byte	0x00, 0x00, 0x00, 0x00


//--------------------- .nv.info._Z17recombineChannelsPKhS0_S0_P6uchar3ii --------------------------
	.section	.nv.info._Z17recombineChannelsPKhS0_S0_P6uchar3ii,"",@"SHT_CUDA_INFO"
	.sectionflags	@""
	.align	4


	//----- nvinfo : EIATTR_CUDA_API_VERSION
	.align		4
        /*0000*/ 	.byte	0x04, 0x37
        /*0002*/ 	.short	(.L_7 - .L_6)
.L_6:
        /*0004*/ 	.word	0x00000082


	//----- nvinfo : EIATTR_KPARAM_INFO
	.align		4
.L_7:
        /*0008*/ 	.byte	0x04, 0x17
        /*000a*/ 	.short	(.L_9 - .L_8)
.L_8:
        /*000c*/ 	.word	0x00000000
        /*0010*/ 	.short	0x0005
        /*0012*/ 	.short	0x0024
        /*0014*/ 	.byte	0x00, 0xf0, 0x11, 0x00


	//----- nvinfo : EIATTR_KPARAM_INFO
	.align		4
.L_9:
        /*0018*/ 	.byte	0x04, 0x17
        /*001a*/ 	.short	(.L_11 - .L_10)
.L_10:
        /*001c*/ 	.word	0x00000000
        /*0020*/ 	.short	0x0004
        /*0022*/ 	.short	0x0020
        /*0024*/ 	.byte	0x00, 0xf0, 0x11, 0x00


	//----- nvinfo : EIATTR_KPARAM_INFO
	.align		4
.L_11:
        /*0028*/ 	.byte	0x04, 0x17
        /*002a*/ 	.short	(.L_13 - .L_12)
.L_12:
        /*002c*/ 	.word	0x00000000
        /*0030*/ 	.short	0x0003
        /*0032*/ 	.short	0x0018
        /*0034*/ 	.byte	0x00, 0xf5, 0x21, 0x00


	//----- nvinfo : EIATTR_KPARAM_INFO
	.align		4
.L_13:
        /*0038*/ 	.byte	0x04, 0x17
        /*003a*/ 	.short	(.L_15 - .L_14)
.L_14:
        /*003c*/ 	.word	0x00000000
        /*0040*/ 	.short	0x0002
        /*0042*/ 	.short	0x0010
        /*0044*/ 	.byte	0x00, 0xf5, 0x21, 0x00


	//----- nvinfo : EIATTR_KPARAM_INFO
	.align		4
.L_15:
        /*0048*/ 	.byte	0x04, 0x17
        /*004a*/ 	.short	(.L_17 - .L_16)
.L_16:
        /*004c*/ 	.word	0x00000000
        /*0050*/ 	.short	0x0001
        /*0052*/ 	.short	0x0008
        /*0054*/ 	.byte	0x00, 0xf5, 0x21, 0x00


	//----- nvinfo : EIATTR_KPARAM_INFO
	.align		4
.L_17:
        /*0058*/ 	.byte	0x04, 0x17
        /*005a*/ 	.short	(.L_19 - .L_18)
.L_18:
        /*005c*/ 	.word	0x00000000
        /*0060*/ 	.short	0x0000
        /*0062*/ 	.short	0x0000
        /*0064*/ 	.byte	0x00, 0xf5, 0x21, 0x00


	//----- nvinfo : EIATTR_SPARSE_MMA_MASK
	.align		4
.L_19:
        /*0068*/ 	.byte	0x03, 0x50
        /*006a*/ 	.short	0x0000


	//----- nvinfo : EIATTR_MAXREG_COUNT
	.align		4
        /*006c*/ 	.byte	0x03, 0x1b
        /*006e*/ 	.short	0x00ff


	//----- nvinfo : EIATTR_MERCURY_ISA_VERSION
	.align		4
        /*0070*/ 	.byte	0x03, 0x5f
        /*0072*/ 	.short	0x0101


	//----- nvinfo : EIATTR_VRC_CTA_INIT_COUNT
	.align		4
        /*0074*/ 	.byte	0x02, 0x4a
	.zero		1
	.zero		1


	//----- nvinfo : EIATTR_EXIT_INSTR_OFFSETS
	.align		4
        /*0078*/ 	.byte	0x04, 0x1c
        /*007a*/ 	.short	(.L_21 - .L_20)


	//   ....[0]....
.L_20:
        /*007c*/ 	.word	0x000000d0


	//   ....[1]....
        /*0080*/ 	.word	0x00000200


	//----- nvinfo : EIATTR_CBANK_PARAM_SIZE
	.align		4
.L_21:
        /*0084*/ 	.byte	0x03, 0x19
        /*0086*/ 	.short	0x0028


	//----- nvinfo : EIATTR_PARAM_CBANK
	.align		4
        /*0088*/ 	.byte	0x04, 0x0a
        /*008a*/ 	.short	(.L_23 - .L_22)
	.align		4
.L_22:
        /*008c*/ 	.word	index@(.nv.constant0._Z17recombineChannelsPKhS0_S0_P6uchar3ii)
        /*0090*/ 	.short	0x0380
        /*0092*/ 	.short	0x0028


	//----- nvinfo : EIATTR_SW_WAR
	.align		4
.L_23:
        /*0094*/ 	.byte	0x04, 0x36
        /*0096*/ 	.short	(.L_25 - .L_24)
.L_24:
        /*0098*/ 	.word	0x00000008
.L_25:


//--------------------- .nv.callgraph             --------------------------
	.section	.nv.callgraph,"",@"SHT_CUDA_CALLGRAPH"
	.align	4
	.sectionentsize	8
	.align		4
        /*0000*/ 	.word	0x00000000
	.align		4
        /*0004*/ 	.word	0xffffffff
	.align		4
        /*0008*/ 	.word	0x00000000
	.align		4
        /*000c*/ 	.word	0xfffffffe
	.align		4
        /*0010*/ 	.word	0x00000000
	.align		4
        /*0014*/ 	.word	0xfffffffd
	.align		4
        /*0018*/ 	.word	0x00000000
	.align		4
        /*001c*/ 	.word	0xfffffffc


//--------------------- .text._Z17recombineChannelsPKhS0_S0_P6uchar3ii --------------------------
	.section	.text._Z17recombineChannelsPKhS0_S0_P6uchar3ii,"ax",@progbits
	.align	128
        .global         _Z17recombineChannelsPKhS0_S0_P6uchar3ii
        .type           _Z17recombineChannelsPKhS0_S0_P6uchar3ii,@function
        .size           _Z17recombineChannelsPKhS0_S0_P6uchar3ii,(.L_x_1 - _Z17recombineChannelsPKhS0_S0_P6uchar3ii)
        .other          _Z17recombineChannelsPKhS0_S0_P6uchar3ii,@"STO_CUDA_ENTRY STV_DEFAULT"
_Z17recombineChannelsPKhS0_S0_P6uchar3ii:
.text._Z17recombineChannelsPKhS0_S0_P6uchar3ii:
[----:B------:R-:W-:Y:S01]  /*0000*/  LDC R1, c[0x0][0x37c] ;  /* 0x0000df00ff017b82 */ /* 0x000fe20000000800 */
[----:B------:R-:W0:Y:S07]  /*0010*/  S2R R2, SR_TID.Y ;  /* 0x0000000000027919 */ /* 0x000e2e0000002200 */
[----:B------:R-:W1:Y:S01]  /*0020*/  LDC R0, c[0x0][0x360] ;  /* 0x0000d800ff007b82 */ /* 0x000e620000000800 */
[----:B------:R-:W2:Y:S01]  /*0030*/  LDCU.64 UR6, c[0x0][0x3a0] ;  /* 0x00007400ff0677ac */ /* 0x000ea20008000a00 */
[----:B------:R-:W1:Y:S06]  /*0040*/  S2R R5, SR_TID.X ;  /* 0x0000000000057919 */ /* 0x000e6c0000002100 */
[----:B------:R-:W0:Y:S08]  /*0050*/  S2UR UR5, SR_CTAID.Y ;  /* 0x00000000000579c3 */ /* 0x000e300000002600 */
[----:B------:R-:W0:Y:S08]  /*0060*/  LDC R3, c[0x0][0x364] ;  /* 0x0000d900ff037b82 */ /* 0x000e300000000800 */
[----:B------:R-:W1:Y:S01]  /*0070*/  S2UR UR4, SR_CTAID.X ;  /* 0x00000000000479c3 */ /* 0x000e620000002500 */
[----:B0-----:R-:W-:-:S05]  /*0080*/  IMAD R3, R3, UR5, R2 ;  /* 0x0000000503037c24 */ /* 0x001fca000f8e0202 */
[----:B--2---:R-:W-:Y:S01]  /*0090*/  ISETP.GE.AND P0, PT, R3, UR6, PT ;  /* 0x0000000603007c0c */ /* 0x004fe2000bf06270 */
[----:B-1----:R-:W-:-:S04]  /*00a0*/  IMAD R0, R0, UR4, R5 ;  /* 0x0000000400007c24 */ /* 0x002fc8000f8e0205 */
[----:B------:R-:W-:Y:S01]  /*00b0*/  IMAD R11, R3, UR7, R0 ;  /* 0x00000007030b7c24 */ /* 0x000fe2000f8e0200 */
[----:B------:R-:W-:-:S13]  /*00c0*/  ISETP.GE.OR P0, PT, R0, UR7, P0 ;  /* 0x0000000700007c0c */ /* 0x000fda0008706670 */
[----:B------:R-:W-:Y:S05]  /*00d0*/  @P0 EXIT ;  /* 0x000000000000094d */ /* 0x000fea0003800000 */
[----:B------:R-:W0:Y:S01]  /*00e0*/  LDCU.128 UR8, c[0x0][0x380] ;  /* 0x00007000ff0877ac */ /* 0x000e220008000c00 */
[----:B------:R-:W-:Y:S01]  /*00f0*/  SHF.R.S32.HI R0, RZ, 0x1f, R11 ;  /* 0x0000001fff007819 */ /* 0x000fe2000001140b */
[----:B------:R-:W1:Y:S01]  /*0100*/  LDC.64 R2, c[0x0][0x398] ;  /* 0x0000e600ff027b82 */ /* 0x000e620000000a00 */
[----:B------:R-:W2:Y:S01]  /*0110*/  LDCU.64 UR6, c[0x0][0x390] ;  /* 0x00007200ff0677ac */ /* 0x000ea20008000a00 */
[----:B------:R-:W3:Y:S01]  /*0120*/  LDCU.64 UR4, c[0x0][0x358] ;  /* 0x00006b00ff0477ac */ /* 0x000ee20008000a00 */
[C---:B0-----:R-:W-:Y:S02]  /*0130*/  IADD3 R4, P0, PT, R11.reuse, UR8, RZ ;  /* 0x000000080b047c10 */ /* 0x041fe4000ff1e0ff */
[C---:B------:R-:W-:Y:S02]  /*0140*/  IADD3 R6, P1, PT, R11.reuse, UR10, RZ ;  /* 0x0000000a0b067c10 */ /* 0x040fe4000ff3e0ff */
[----:B--2---:R-:W-:Y:S02]  /*0150*/  IADD3 R8, P2, PT, R11, UR6, RZ ;  /* 0x000000060b087c10 */ /* 0x004fe4000ff5e0ff */
[----:B------:R-:W-:-:S02]  /*0160*/  IADD3.X R5, PT, PT, R0, UR9, RZ, P0, !PT ;  /* 0x0000000900057c10 */ /* 0x000fc400087fe4ff */
[C---:B------:R-:W-:Y:S02]  /*0170*/  IADD3.X R7, PT, PT, R0.reuse, UR11, RZ, P1, !PT ;  /* 0x0000000b00077c10 */ /* 0x040fe40008ffe4ff */
[----:B------:R-:W-:Y:S02]  /*0180*/  IADD3.X R9, PT, PT, R0, UR7, RZ, P2, !PT ;  /* 0x0000000700097c10 */ /* 0x000fe400097fe4ff */
[----:B---3--:R-:W2:Y:S04]  /*0190*/  LDG.E.U8 R5, desc[UR4][R4.64] ;  /* 0x0000000404057981 */ /* 0x008ea8000c1e1100 */
[----:B------:R-:W3:Y:S04]  /*01a0*/  LDG.E.U8 R7, desc[UR4][R6.64] ;  /* 0x0000000406077981 */ /* 0x000ee8000c1e1100 */
[----:B------:R-:W4:Y:S01]  /*01b0*/  LDG.E.U8 R9, desc[UR4][R8.64] ;  /* 0x0000000408097981 */ /* 0x000f22000c1e1100 */
[----:B-1----:R-:W-:-:S05]  /*01c0*/  IMAD.WIDE R2, R11, 0x3, R2 ;  /* 0x000000030b027825 */ /* 0x002fca00078e0202 */
[----:B--2---:R-:W-:Y:S04]  /*01d0*/  STG.E.U8 desc[UR4][R2.64], R5 ;  /* 0x0000000502007986 */ /* 0x004fe8000c101104 */
[----:B---3--:R-:W-:Y:S04]  /*01e0*/  STG.E.U8 desc[UR4][R2.64+0x1], R7 ;  /* 0x0000010702007986 */ /* 0x008fe8000c101104 */
[----:B----4-:R-:W-:Y:S01]  /*01f0*/  STG.E.U8 desc[UR4][R2.64+0x2], R9 ;  /* 0x0000020902007986 */ /* 0x010fe2000c101104 */
[----:B------:R-:W-:Y:S05]  /*0200*/  EXIT ;  /* 0x000000000000794d */ /* 0x000fea0003800000 */
.L_x_0:
[----:B------:R-:W-:-:S00]  /*0210*/  BRA `(.L_x_0) ;  /* 0xfffffffc00fc7947 */ /* 0x000fc0000383ffff */
[----:B------:R-:W-:-:S00]  /*0220*/  NOP ;  /* 0x0000000000007918 */ /* 0x000fc00000000000 */
        /* <DEDUP_REMOVED lines=13> */
.L_x_1:


//--------------------- .nv.shared.reserved.0     --------------------------
	.section	.nv.shared.reserved.0,"aw",@nobits
	.weak		__nv_reservedSMEM_offset_0_alias
	.size		__nv_reservedSMEM_offset_0_alias, 0, 64
	.other		__nv_reservedSMEM_offset_0_alias,@"STO_CUDA_RESERVED_SHARED STV_DEFAULT"
__nv_reservedSMEM_offset_0_alias:
	.zero		0
	.zero		64


//--------------------- .nv.constant0._Z17recombineChannelsPKhS0_S0_P6uchar3ii --------------------------
	.section	.nv.constant0._Z17recombineChannelsPKhS0_S0_P6uchar3ii,"a",@progbits
	.sectionflags	@""
	.align	4
.nv.constant0._Z17recombineChannelsPKhS0_S0_P6uchar3ii:
	.zero		936


//--------------------- SYMBOLS --------------------------

	.type		.nv.reservedSmem.offset0,@object
	.size		.nv.reservedSmem.offset0,0x4
